	.headerflags	@"EF_CUDA_TEXMODE_UNIFIED EF_CUDA_64BIT_ADDRESS EF_CUDA_ACCELERATORS EF_CUDA_SM90 EF_CUDA_VIRTUAL_SM(EF_CUDA_SM90)"
	.elftype	@"ET_EXEC"


//--------------------- .nv.info                  --------------------------
	.section	.nv.info,"",@"SHT_CUDA_INFO"
	.align	4


	//----- nvinfo : EIATTR_REGCOUNT
	.align		4
        /*0000*/ 	.byte	0x04, 0x2f
        /*0002*/ 	.short	(.L_3 - .L_2)
	.align		4
.L_2:
        /*0004*/ 	.word	index@(triton_poi_fused__native_batch_norm_legit_no_training_relu_10)
        /*0008*/ 	.word	0x00000010


	//----- nvinfo : EIATTR_MIN_STACK_SIZE
	.align		4
.L_3:
        /*000c*/ 	.byte	0x04, 0x12
        /*000e*/ 	.short	(.L_5 - .L_4)
	.align		4
.L_4:
        /*0010*/ 	.word	index@(triton_poi_fused__native_batch_norm_legit_no_training_relu_10)
        /*0014*/ 	.word	0x00000000


	//----- nvinfo : EIATTR_FRAME_SIZE
	.align		4
.L_5:
        /*0018*/ 	.byte	0x04, 0x11
        /*001a*/ 	.short	(.L_7 - .L_6)
	.align		4
.L_6:
        /*001c*/ 	.word	index@(triton_poi_fused__native_batch_norm_legit_no_training_relu_10)
        /*0020*/ 	.word	0x00000000


	//----- nvinfo : EIATTR_MIN_STACK_SIZE
	.align		4
.L_7:
        /*0024*/ 	.byte	0x04, 0x12
        /*0026*/ 	.short	(.L_9 - .L_8)
	.align		4
.L_8:
        /*0028*/ 	.word	index@(triton_poi_fused__native_batch_norm_legit_no_training_relu_10)
        /*002c*/ 	.word	0x00000000
.L_9:


//--------------------- .nv.info.triton_poi_fused__native_batch_norm_legit_no_training_relu_10 --------------------------
	.section	.nv.info.triton_poi_fused__native_batch_norm_legit_no_training_relu_10,"",@"SHT_CUDA_INFO"
	.sectionflags	@""
	.align	4


	//----- nvinfo : EIATTR_CUDA_API_VERSION
	.align		4
        /*0000*/ 	.byte	0x04, 0x37
        /*0002*/ 	.short	(.L_11 - .L_10)
.L_10:
        /*0004*/ 	.word	0x0000007c


	//----- nvinfo : EIATTR_KPARAM_INFO
	.align		4
.L_11:
        /*0008*/ 	.byte	0x04, 0x17
        /*000a*/ 	.short	(.L_13 - .L_12)
.L_12:
        /*000c*/ 	.word	0x00000000
        /*0010*/ 	.short	0x0006
        /*0012*/ 	.short	0x0030
        /*0014*/ 	.byte	0x00, 0xf0, 0x11, 0x00


	//----- nvinfo : EIATTR_KPARAM_INFO
	.align		4
.L_13:
        /*0018*/ 	.byte	0x04, 0x17
        /*001a*/ 	.short	(.L_15 - .L_14)
.L_14:
        /*001c*/ 	.word	0x00000000
        /*0020*/ 	.short	0x0005
        /*0022*/ 	.short	0x0028
        /*0024*/ 	.byte	0x00, 0xf4, 0x21, 0x00


	//----- nvinfo : EIATTR_KPARAM_INFO
	.align		4
.L_15:
        /*0028*/ 	.byte	0x04, 0x17
        /*002a*/ 	.short	(.L_17 - .L_16)
.L_16:
        /*002c*/ 	.word	0x00000000
        /*0030*/ 	.short	0x0004
        /*0032*/ 	.short	0x0020
        /*0034*/ 	.byte	0x00, 0xf4, 0x21, 0x00


	//----- nvinfo : EIATTR_KPARAM_INFO
	.align		4
.L_17:
        /*0038*/ 	.byte	0x04, 0x17
        /*003a*/ 	.short	(.L_19 - .L_18)
.L_18:
        /*003c*/ 	.word	0x00000000
        /*0040*/ 	.short	0x0003
        /*0042*/ 	.short	0x0018
        /*0044*/ 	.byte	0x00, 0xf4, 0x21, 0x00


	//----- nvinfo : EIATTR_KPARAM_INFO
	.align		4
.L_19:
        /*0048*/ 	.byte	0x04, 0x17
        /*004a*/ 	.short	(.L_21 - .L_20)
.L_20:
        /*004c*/ 	.word	0x00000000
        /*0050*/ 	.short	0x0002
        /*0052*/ 	.short	0x0010
        /*0054*/ 	.byte	0x00, 0xf4, 0x21, 0x00


	//----- nvinfo : EIATTR_KPARAM_INFO
	.align		4
.L_21:
        /*0058*/ 	.byte	0x04, 0x17
        /*005a*/ 	.short	(.L_23 - .L_22)
.L_22:
        /*005c*/ 	.word	0x00000000
        /*0060*/ 	.short	0x0001
        /*0062*/ 	.short	0x0008
        /*0064*/ 	.byte	0x00, 0xf4, 0x21, 0x00


	//----- nvinfo : EIATTR_KPARAM_INFO
	.align		4
.L_23:
        /*0068*/ 	.byte	0x04, 0x17
        /*006a*/ 	.short	(.L_25 - .L_24)
.L_24:
        /*006c*/ 	.word	0x00000000
        /*0070*/ 	.short	0x0000
        /*0072*/ 	.short	0x0000
        /*0074*/ 	.byte	0x00, 0xf4, 0x21, 0x00


	//----- nvinfo : EIATTR_SPARSE_MMA_MASK
	.align		4
.L_25:
        /*0078*/ 	.byte	0x03, 0x50
        /*007a*/ 	.short	0x0000


	//----- nvinfo : EIATTR_MAXREG_COUNT
	.align		4
        /*007c*/ 	.byte	0x03, 0x1b
        /*007e*/ 	.short	0x00ff


	//----- nvinfo : EIATTR_EXIT_INSTR_OFFSETS
	.align		4
        /*0080*/ 	.byte	0x04, 0x1c
        /*0082*/ 	.short	(.L_27 - .L_26)


	//   ....[0]....
.L_26:
        /*0084*/ 	.word	0x000002d0


	//----- nvinfo : EIATTR_REQNTID
	.align		4
.L_27:
        /*0088*/ 	.byte	0x04, 0x10
        /*008a*/ 	.short	(.L_29 - .L_28)
.L_28:
        /*008c*/ 	.word	0x00000080
        /*0090*/ 	.word	0x00000001
        /*0094*/ 	.word	0x00000001


	//----- nvinfo : EIATTR_CBANK_PARAM_SIZE
	.align		4
.L_29:
        /*0098*/ 	.byte	0x03, 0x19
        /*009a*/ 	.short	0x0034


	//----- nvinfo : EIATTR_PARAM_CBANK
	.align		4
        /*009c*/ 	.byte	0x04, 0x0a
        /*009e*/ 	.short	(.L_31 - .L_30)
	.align		4
.L_30:
        /*00a0*/ 	.word	index@(.nv.constant0.triton_poi_fused__native_batch_norm_legit_no_training_relu_10)
        /*00a4*/ 	.short	0x0210
        /*00a6*/ 	.short	0x0034


	//----- nvinfo : EIATTR_SW_WAR
	.align		4
.L_31:
        /*00a8*/ 	.byte	0x04, 0x36
        /*00aa*/ 	.short	(.L_33 - .L_32)
.L_32:
        /*00ac*/ 	.word	0x00000008
.L_33:


//--------------------- .nv.callgraph             --------------------------
	.section	.nv.callgraph,"",@"SHT_CUDA_CALLGRAPH"
	.align	4
	.sectionentsize	8
	.align		4
        /*0000*/ 	.word	0x00000000
	.align		4
        /*0004*/ 	.word	0xffffffff
	.align		4
        /*0008*/ 	.word	0x00000000
	.align		4
        /*000c*/ 	.word	0xfffffffe
	.align		4
        /*0010*/ 	.word	0x00000000
	.align		4
        /*0014*/ 	.word	0xfffffffd
	.align		4
        /*0018*/ 	.word	0x00000000
	.align		4
        /*001c*/ 	.word	0xfffffffc


//--------------------- .nv.constant4             --------------------------
	.section	.nv.constant4,"a",@progbits
	.align	8
	.align		8
.nv.constant4:
        /*0000*/ 	.dword	_$_str
	.align		8
        /*0008*/ 	.dword	_$_str_$_2


//--------------------- .text.triton_poi_fused__native_batch_norm_legit_no_training_relu_10 --------------------------
	.section	.text.triton_poi_fused__native_batch_norm_legit_no_training_relu_10,"ax",@progbits
	.align	128
        .global         triton_poi_fused__native_batch_norm_legit_no_training_relu_10
        .type           triton_poi_fused__native_batch_norm_legit_no_training_relu_10,@function
        .size           triton_poi_fused__native_batch_norm_legit_no_training_relu_10,(.L_x_1 - triton_poi_fused__native_batch_norm_legit_no_training_relu_10)
        .other          triton_poi_fused__native_batch_norm_legit_no_training_relu_10,@"STO_CUDA_ENTRY STV_DEFAULT"
triton_poi_fused__native_batch_norm_legit_no_training_relu_10:
.text.triton_poi_fused__native_batch_norm_legit_no_training_relu_10:
[----:B------:R-:W-:Y:S01]  /*0000*/  LDC R1, c[0x0][0x28] ;  /* 0x00000a00ff017b82 */ /* 0x000fe20000000800 */
[----:B------:R-:W1:Y:S07]  /*0010*/  S2R R0, SR_TID.X ;  /* 0x0000000000007919 */ /* 0x000e6e0000002100 */
[----:B------:R-:W2:Y:S01]  /*0020*/  LDC.64 R6, c[0x0][0x220] ;  /* 0x00008800ff067b82 */ /* 0x000ea20000000a00 */
[----:B------:R-:W-:Y:S01]  /*0030*/  ULDC.64 UR4, c[0x0][0x208] ;  /* 0x0000820000047ab9 */ /* 0x000fe20000000a00 */
[----:B------:R-:W3:Y:S06]  /*0040*/  S2R R3, SR_CTAID.X ;  /* 0x0000000000037919 */ /* 0x000eec0000002500 */
[----:B------:R-:W4:Y:S08]  /*0050*/  LDC.64 R4, c[0x0][0x218] ;  /* 0x00008600ff047b82 */ /* 0x000f300000000a00 */
[----:B------:R-:W5:Y:S08]  /*0060*/  LDC.64 R8, c[0x0][0x228] ;  /* 0x00008a00ff087b82 */ /* 0x000f700000000a00 */
[----:B------:R-:W5:Y:S01]  /*0070*/  LDC.64 R10, c[0x0][0x230] ;  /* 0x00008c00ff0a7b82 */ /* 0x000f620000000a00 */
[----:B-1----:R-:W-:-:S02]  /*0080*/  LOP3.LUT R0, R0, 0x7f, RZ, 0xc0, !PT ;  /* 0x0000007f00007812 */ /* 0x002fc400078ec0ff */
[----:B---3--:R-:W-:Y:S02]  /*0090*/  SHF.R.S32.HI R2, RZ, 0x18, R3 ;  /* 0x00000018ff027819 */ /* 0x008fe40000011403 */
[----:B------:R-:W-:Y:S02]  /*00a0*/  LEA R0, R3, R0, 0x7 ;  /* 0x0000000003007211 */ /* 0x000fe400078e38ff */
[----:B------:R-:W-:-:S04]  /*00b0*/  SGXT R3, R2, 0x1 ;  /* 0x000000010203781a */ /* 0x000fc80000000200 */
[----:B------:R-:W-:-:S04]  /*00c0*/  LEA.HI R3, R3, R0, RZ, 0x9 ;  /* 0x0000000003037211 */ /* 0x000fc800078f48ff */
[----:B------:R-:W-:-:S04]  /*00d0*/  LOP3.LUT R3, R3, 0xfffffe00, RZ, 0xc0, !PT ;  /* 0xfffffe0003037812 */ /* 0x000fc800078ec0ff */
[----:B------:R-:W-:Y:S02]  /*00e0*/  IADD3 R13, R0, -R3, RZ ;  /* 0x80000003000d7210 */ /* 0x000fe40007ffe0ff */
[----:B------:R-:W1:Y:S03]  /*00f0*/  LDC.64 R2, c[0x0][0x210] ;  /* 0x00008400ff027b82 */ /* 0x000e660000000a00 */
[----:B--2---:R-:W-:-:S06]  /*0100*/  IMAD.WIDE R6, R13, 0x4, R6 ;  /* 0x000000040d067825 */ /* 0x004fcc00078e0206 */
[----:B------:R-:W2:Y:S01]  /*0110*/  LDG.E.EL R6, desc[UR4][R6.64] ;  /* 0x0000000406067981 */ /* 0x000ea2000c2e1900 */
[----:B----4-:R-:W-:-:S04]  /*0120*/  IMAD.WIDE R4, R13, 0x4, R4 ;  /* 0x000000040d047825 */ /* 0x010fc800078e0204 */
[C---:B-----5:R-:W-:Y:S02]  /*0130*/  IMAD.WIDE R8, R13.reuse, 0x4, R8 ;  /* 0x000000040d087825 */ /* 0x060fe400078e0208 */
[----:B------:R3:W4:Y:S02]  /*0140*/  LDG.E.EL R5, desc[UR4][R4.64] ;  /* 0x0000000404057981 */ /* 0x000724000c2e1900 */
[----:B0-----:R-:W-:Y:S02]  /*0150*/  IMAD.WIDE R10, R13, 0x4, R10 ;  /* 0x000000040d0a7825 */ /* 0x001fe400078e020a */
[----:B------:R-:W5:Y:S02]  /*0160*/  LDG.E.EL R8, desc[UR4][R8.64] ;  /* 0x0000000408087981 */ /* 0x000f64000c2e1900 */
[C---:B-1----:R-:W-:Y:S02]  /*0170*/  IMAD.WIDE R2, R0.reuse, 0x4, R2 ;  /* 0x0000000400027825 */ /* 0x042fe400078e0202 */
[----:B------:R-:W5:Y:S04]  /*0180*/  LDG.E.EL R11, desc[UR4][R10.64] ;  /* 0x000000040a0b7981 */ /* 0x000f68000c2e1900 */
[----:B------:R0:W4:Y:S01]  /*0190*/  LDG.E R12, desc[UR4][R2.64] ;  /* 0x00000004020c7981 */ /* 0x000122000c1e1900 */
[----:B---3--:R-:W-:Y:S01]  /*01a0*/  HFMA2.MMA R4, -RZ, RZ, 1.625, 0 ;  /* 0x3e800000ff047435 */ /* 0x008fe200000001ff */
[----:B0-----:R-:W0:Y:S02]  /*01b0*/  LDC.64 R2, c[0x0][0x238] ;  /* 0x00008e00ff027b82 */ /* 0x001e240000000a00 */
[----:B0-----:R-:W-:-:S04]  /*01c0*/  IMAD.WIDE R2, R0, 0x4, R2 ;  /* 0x0000000400027825 */ /* 0x001fc800078e0202 */
[----:B--2---:R-:W-:-:S04]  /*01d0*/  FADD R6, R6, 9.9999997473787516356e-06 ;  /* 0x3727c5ac06067421 */ /* 0x004fc80000000000 */
[----:B------:R-:W0:Y:S02]  /*01e0*/  MUFU.SQRT R7, R6 ;  /* 0x0000000600077308 */ /* 0x000e240000002000 */
[C---:B0-----:R-:W-:Y:S02]  /*01f0*/  FSETP.GT.AND P0, PT, R7.reuse, 8.50705917302346158658e+37, PT ;  /* 0x7e8000000700780b */ /* 0x041fe40003f04000 */
[----:B------:R-:W-:-:S11]  /*0200*/  FSETP.GEU.AND P1, PT, R7, 1.175494350822287508e-38, PT ;  /* 0x008000000700780b */ /* 0x000fd60003f2e000 */
[----:B------:R-:W-:-:S04]  /*0210*/  @P0 FMUL R7, R7, 0.25 ;  /* 0x3e80000007070820 */ /* 0x000fc80000400000 */
[----:B------:R-:W-:-:S06]  /*0220*/  @!P1 FMUL R7, R7, 16777216 ;  /* 0x4b80000007079820 */ /* 0x000fcc0000400000 */
[----:B------:R-:W0:Y:S01]  /*0230*/  MUFU.RCP R7, R7 ;  /* 0x0000000700077308 */ /* 0x000e220000001000 */
[----:B------:R-:W-:Y:S01]  /*0240*/  FSEL R4, R4, 1, P0 ;  /* 0x3f80000004047808 */ /* 0x000fe20000000000 */
[----:B----4-:R-:W-:-:S04]  /*0250*/  FADD R5, R12, -R5 ;  /* 0x800000050c057221 */ /* 0x010fc80000000000 */
[----:B------:R-:W-:-:S04]  /*0260*/  @!P1 FMUL R4, R4, 16777216 ;  /* 0x4b80000004049820 */ /* 0x000fc80000400000 */
[----:B0-----:R-:W-:-:S04]  /*0270*/  FMUL R4, R7, R4 ;  /* 0x0000000407047220 */ /* 0x001fc80000400000 */
[----:B------:R-:W-:-:S04]  /*0280*/  FMUL R4, R5, R4 ;  /* 0x0000000405047220 */ /* 0x000fc80000400000 */
[----:B-----5:R-:W-:-:S05]  /*0290*/  FFMA R4, R8, R4, R11 ;  /* 0x0000000408047223 */ /* 0x020fca000000000b */
[----:B------:R-:W-:-:S04]  /*02a0*/  FSETP.GEU.AND P0, PT, R4, RZ, PT ;  /* 0x000000ff0400720b */ /* 0x000fc80003f0e000 */
[----:B------:R-:W-:-:S05]  /*02b0*/  FSEL R5, R4, RZ, P0 ;  /* 0x000000ff04057208 */ /* 0x000fca0000000000 */
[----:B------:R-:W-:Y:S01]  /*02c0*/  STG.E desc[UR4][R2.64], R5 ;  /* 0x0000000502007986 */ /* 0x000fe2000c101904 */
[----:B------:R-:W-:Y:S05]  /*02d0*/  EXIT ;  /* 0x000000000000794d */ /* 0x000fea0003800000 */
.L_x_0:
[----:B------:R-:W-:-:S00]  /*02e0*/  BRA `(.L_x_0) ;  /* 0xfffffffc00fc7947 */ /* 0x000fc0000383ffff */
[----:B------:R-:W-:-:S00]  /*02f0*/  NOP ;  /* 0x0000000000007918 */ /* 0x000fc00000000000 */
        /* <DEDUP_REMOVED lines=8> */
.L_x_1:


//--------------------- .nv.global.init           --------------------------
	.section	.nv.global.init,"aw",@progbits
.nv.global.init:
	.type		_$_str,@object
	.size		_$_str,(_$_str_$_2 - _$_str)
_$_str:
        /*0000*/ 	.byte	0x5f, 0x5f, 0x43, 0x55, 0x44, 0x41, 0x5f, 0x46, 0x54, 0x5a, 0x00
	.type		_$_str_$_2,@object
	.size		_$_str_$_2,(.L_1 - _$_str_$_2)
_$_str_$_2:
        /*000b*/ 	.byte	0x5f, 0x5f, 0x43, 0x55, 0x44, 0x41, 0x5f, 0x50, 0x52, 0x45, 0x43, 0x5f, 0x53, 0x51, 0x52, 0x54
        /*001b*/ 	.byte	0x00
.L_1:


//--------------------- .nv.constant0.triton_poi_fused__native_batch_norm_legit_no_training_relu_10 --------------------------
	.section	.nv.constant0.triton_poi_fused__native_batch_norm_legit_no_training_relu_10,"a",@progbits
	.sectionflags	@""
	.align	4
.nv.constant0.triton_poi_fused__native_batch_norm_legit_no_training_relu_10:
	.zero		580
